//
// Generated by NVIDIA NVVM Compiler
//
// Compiler Build ID: CL-36424714
// Cuda compilation tools, release 13.0, V13.0.88
// Based on NVVM 20.0.0
//

.version 9.0
.target sm_100
.address_size 64

	// .globl	_Z12saxpy_kernelPKfS0_S0_Pfi

.visible .entry _Z12saxpy_kernelPKfS0_S0_Pfi(
	.param .u64 .ptr .align 1 _Z12saxpy_kernelPKfS0_S0_Pfi_param_0,
	.param .u64 .ptr .align 1 _Z12saxpy_kernelPKfS0_S0_Pfi_param_1,
	.param .u64 .ptr .align 1 _Z12saxpy_kernelPKfS0_S0_Pfi_param_2,
	.param .u64 .ptr .align 1 _Z12saxpy_kernelPKfS0_S0_Pfi_param_3,
	.param .u32 _Z12saxpy_kernelPKfS0_S0_Pfi_param_4
)
{
	.reg .pred 	%p<7>;
	.reg .b32 	%r<31>;
	.reg .b32 	%f<21>;
	.reg .b64 	%rd<32>;

	ld.param.u64 	%rd5, [_Z12saxpy_kernelPKfS0_S0_Pfi_param_0];
	ld.param.u64 	%rd6, [_Z12saxpy_kernelPKfS0_S0_Pfi_param_1];
	ld.param.u64 	%rd7, [_Z12saxpy_kernelPKfS0_S0_Pfi_param_2];
	ld.param.u64 	%rd8, [_Z12saxpy_kernelPKfS0_S0_Pfi_param_3];
	ld.param.u32 	%r12, [_Z12saxpy_kernelPKfS0_S0_Pfi_param_4];
	cvta.to.global.u64 	%rd1, %rd8;
	cvta.to.global.u64 	%rd2, %rd7;
	cvta.to.global.u64 	%rd3, %rd6;
	cvta.to.global.u64 	%rd4, %rd5;
	mov.u32 	%r13, %tid.x;
	mov.u32 	%r14, %ctaid.x;
	mov.u32 	%r15, %ntid.x;
	mad.lo.s32 	%r29, %r14, %r15, %r13;
	mov.u32 	%r16, %nctaid.x;
	mul.lo.s32 	%r2, %r15, %r16;
	setp.ge.s32 	%p1, %r29, %r12;
	@%p1 bra 	$L__BB0_7;
	add.s32 	%r17, %r29, %r2;
	max.s32 	%r18, %r12, %r17;
	setp.lt.s32 	%p2, %r17, %r12;
	selp.u32 	%r19, 1, 0, %p2;
	add.s32 	%r20, %r17, %r19;
	sub.s32 	%r21, %r18, %r20;
	div.u32 	%r22, %r21, %r2;
	add.s32 	%r3, %r22, %r19;
	and.b32  	%r23, %r3, 3;
	setp.eq.s32 	%p3, %r23, 3;
	@%p3 bra 	$L__BB0_4;
	add.s32 	%r24, %r3, 1;
	and.b32  	%r25, %r24, 3;
	neg.s32 	%r27, %r25;
$L__BB0_3:
	.pragma "nounroll";
	mul.wide.s32 	%rd9, %r29, 4;
	add.s64 	%rd10, %rd1, %rd9;
	add.s64 	%rd11, %rd2, %rd9;
	add.s64 	%rd12, %rd3, %rd9;
	add.s64 	%rd13, %rd4, %rd9;
	ld.global.nc.f32 	%f1, [%rd13];
	ld.global.nc.f32 	%f2, [%rd12];
	ld.global.nc.f32 	%f3, [%rd11];
	fma.rn.f32 	%f4, %f1, %f2, %f3;
	st.global.f32 	[%rd10], %f4;
	add.s32 	%r29, %r29, %r2;
	add.s32 	%r27, %r27, 1;
	setp.ne.s32 	%p4, %r27, 0;
	@%p4 bra 	$L__BB0_3;
$L__BB0_4:
	setp.lt.u32 	%p5, %r3, 3;
	@%p5 bra 	$L__BB0_7;
	mul.wide.s32 	%rd19, %r2, 4;
	shl.b32 	%r26, %r2, 2;
$L__BB0_6:
	mul.wide.s32 	%rd14, %r29, 4;
	add.s64 	%rd15, %rd4, %rd14;
	ld.global.nc.f32 	%f5, [%rd15];
	add.s64 	%rd16, %rd3, %rd14;
	ld.global.nc.f32 	%f6, [%rd16];
	add.s64 	%rd17, %rd2, %rd14;
	ld.global.nc.f32 	%f7, [%rd17];
	fma.rn.f32 	%f8, %f5, %f6, %f7;
	add.s64 	%rd18, %rd1, %rd14;
	st.global.f32 	[%rd18], %f8;
	add.s64 	%rd20, %rd15, %rd19;
	ld.global.nc.f32 	%f9, [%rd20];
	add.s64 	%rd21, %rd16, %rd19;
	ld.global.nc.f32 	%f10, [%rd21];
	add.s64 	%rd22, %rd17, %rd19;
	ld.global.nc.f32 	%f11, [%rd22];
	fma.rn.f32 	%f12, %f9, %f10, %f11;
	add.s64 	%rd23, %rd18, %rd19;
	st.global.f32 	[%rd23], %f12;
	add.s64 	%rd24, %rd20, %rd19;
	ld.global.nc.f32 	%f13, [%rd24];
	add.s64 	%rd25, %rd21, %rd19;
	ld.global.nc.f32 	%f14, [%rd25];
	add.s64 	%rd26, %rd22, %rd19;
	ld.global.nc.f32 	%f15, [%rd26];
	fma.rn.f32 	%f16, %f13, %f14, %f15;
	add.s64 	%rd27, %rd23, %rd19;
	st.global.f32 	[%rd27], %f16;
	add.s64 	%rd28, %rd24, %rd19;
	ld.global.nc.f32 	%f17, [%rd28];
	add.s64 	%rd29, %rd25, %rd19;
	ld.global.nc.f32 	%f18, [%rd29];
	add.s64 	%rd30, %rd26, %rd19;
	ld.global.nc.f32 	%f19, [%rd30];
	fma.rn.f32 	%f20, %f17, %f18, %f19;
	add.s64 	%rd31, %rd27, %rd19;
	st.global.f32 	[%rd31], %f20;
	add.s32 	%r29, %r26, %r29;
	setp.lt.s32 	%p6, %r29, %r12;
	@%p6 bra 	$L__BB0_6;
$L__BB0_7:
	ret;

}


// ===== COMPILED SASS (sm_100) =====

	.target	sm_100

	.elftype	@"ET_EXEC"


//--------------------- .note.nv.tkinfo           --------------------------
	.section	.note.nv.tkinfo,"",@"SHT_NOTE"
	.sectionflags	@"SHF_NOTE_NV_TKINFO"
	.tkinfo
        /*0018*/ 	.word	0x00000002
        /*0030*/ 	.string	""
        /*0030*/ 	.string	"ptxas"
        /*0030*/ 	.string	"Cuda compilation tools, release 13.0, V13.0.88"
        /*0030*/ 	.string	"Build cuda_13.0.r13.0/compiler.36424714_0"
        /*0030*/ 	.string	"-arch sm_100 -m 64 "



//--------------------- .note.nv.cuinfo           --------------------------
	.section	.note.nv.cuinfo,"",@"SHT_NOTE"
	.sectionflags	@"SHF_NOTE_NV_CUINFO"
        /*0018*/ 	.short	0x0002
        /*001a*/ 	.short	0x0064
        /*001c*/ 	.short	0x0082
	.zero		2


//--------------------- .nv.info                  --------------------------
	.section	.nv.info,"",@"SHT_CUDA_INFO"
	.align	4


	//----- nvinfo : EIATTR_REGCOUNT
	.align		4
        /*0000*/ 	.byte	0x04, 0x2f
        /*0002*/ 	.short	(.L_1 - .L_0)
	.align		4
.L_0:
        /*0004*/ 	.word	index@(_Z12saxpy_kernelPKfS0_S0_Pfi)
        /*0008*/ 	.word	0x00000020


	//----- nvinfo : EIATTR_FRAME_SIZE
	.align		4
.L_1:
        /*000c*/ 	.byte	0x04, 0x11
        /*000e*/ 	.short	(.L_3 - .L_2)
	.align		4
.L_2:
        /*0010*/ 	.word	index@(_Z12saxpy_kernelPKfS0_S0_Pfi)
        /*0014*/ 	.word	0x00000000


	//----- nvinfo : EIATTR_MIN_STACK_SIZE
	.align		4
.L_3:
        /*0018*/ 	.byte	0x04, 0x12
        /*001a*/ 	.short	(.L_5 - .L_4)
	.align		4
.L_4:
        /*001c*/ 	.word	index@(_Z12saxpy_kernelPKfS0_S0_Pfi)
        /*0020*/ 	.word	0x00000000
.L_5:


//--------------------- .nv.compat                --------------------------
	.section	.nv.compat,"",@"SHT_CUDA_COMPAT_INFO"
	.align	4
        /*0000*/ 	.byte	0x02, 0x09, 0x00, 0x00, 0x02, 0x02, 0x01, 0x00, 0x02, 0x05, 0x05, 0x00, 0x03, 0x07, 0x01, 0x01
        /*0010*/ 	.byte	0x02, 0x03, 0x00, 0x00, 0x02, 0x06, 0x01, 0x00, 0x04, 0x0b, 0x08, 0x00, 0x09, 0x00, 0x00, 0x00
        /*0020*/ 	.byte	0x00, 0x00, 0x00, 0x00


//--------------------- .nv.info._Z12saxpy_kernelPKfS0_S0_Pfi --------------------------
	.section	.nv.info._Z12saxpy_kernelPKfS0_S0_Pfi,"",@"SHT_CUDA_INFO"
	.sectionflags	@""
	.align	4


	//----- nvinfo : EIATTR_CUDA_API_VERSION
	.align		4
        /*0000*/ 	.byte	0x04, 0x37
        /*0002*/ 	.short	(.L_7 - .L_6)
.L_6:
        /*0004*/ 	.word	0x00000082


	//----- nvinfo : EIATTR_KPARAM_INFO
	.align		4
.L_7:
        /*0008*/ 	.byte	0x04, 0x17
        /*000a*/ 	.short	(.L_9 - .L_8)
.L_8:
        /*000c*/ 	.word	0x00000000
        /*0010*/ 	.short	0x0004
        /*0012*/ 	.short	0x0020
        /*0014*/ 	.byte	0x00, 0xf0, 0x11, 0x00


	//----- nvinfo : EIATTR_KPARAM_INFO
	.align		4
.L_9:
        /*0018*/ 	.byte	0x04, 0x17
        /*001a*/ 	.short	(.L_11 - .L_10)
.L_10:
        /*001c*/ 	.word	0x00000000
        /*0020*/ 	.short	0x0003
        /*0022*/ 	.short	0x0018
        /*0024*/ 	.byte	0x00, 0xf5, 0x21, 0x00


	//----- nvinfo : EIATTR_KPARAM_INFO
	.align		4
.L_11:
        /*0028*/ 	.byte	0x04, 0x17
        /*002a*/ 	.short	(.L_13 - .L_12)
.L_12:
        /*002c*/ 	.word	0x00000000
        /*0030*/ 	.short	0x0002
        /*0032*/ 	.short	0x0010
        /*0034*/ 	.byte	0x00, 0xf5, 0x21, 0x00


	//----- nvinfo : EIATTR_KPARAM_INFO
	.align		4
.L_13:
        /*0038*/ 	.byte	0x04, 0x17
        /*003a*/ 	.short	(.L_15 - .L_14)
.L_14:
        /*003c*/ 	.word	0x00000000
        /*0040*/ 	.short	0x0001
        /*0042*/ 	.short	0x0008
        /*0044*/ 	.byte	0x00, 0xf5, 0x21, 0x00


	//----- nvinfo : EIATTR_KPARAM_INFO
	.align		4
.L_15:
        /*0048*/ 	.byte	0x04, 0x17
        /*004a*/ 	.short	(.L_17 - .L_16)
.L_16:
        /*004c*/ 	.word	0x00000000
        /*0050*/ 	.short	0x0000
        /*0052*/ 	.short	0x0000
        /*0054*/ 	.byte	0x00, 0xf5, 0x21, 0x00


	//----- nvinfo : EIATTR_SPARSE_MMA_MASK
	.align		4
.L_17:
        /*0058*/ 	.byte	0x03, 0x50
        /*005a*/ 	.short	0x0000


	//----- nvinfo : EIATTR_MAXREG_COUNT
	.align		4
        /*005c*/ 	.byte	0x03, 0x1b
        /*005e*/ 	.short	0x00ff


	//----- nvinfo : EIATTR_MERCURY_ISA_VERSION
	.align		4
        /*0060*/ 	.byte	0x03, 0x5f
        /*0062*/ 	.short	0x0101


	//----- nvinfo : EIATTR_VRC_CTA_INIT_COUNT
	.align		4
        /*0064*/ 	.byte	0x02, 0x4a
	.zero		1
	.zero		1


	//----- nvinfo : EIATTR_EXIT_INSTR_OFFSETS
	.align		4
        /*0068*/ 	.byte	0x04, 0x1c
        /*006a*/ 	.short	(.L_19 - .L_18)


	//   ....[0]....
.L_18:
        /*006c*/ 	.word	0x00000090


	//   ....[1]....
        /*0070*/ 	.word	0x000003d0


	//   ....[2]....
        /*0074*/ 	.word	0x00000690


	//----- nvinfo : EIATTR_CRS_STACK_SIZE
	.align		4
.L_19:
        /*0078*/ 	.byte	0x04, 0x1e
        /*007a*/ 	.short	(.L_21 - .L_20)
.L_20:
        /*007c*/ 	.word	0x00000000


	//----- nvinfo : EIATTR_CBANK_PARAM_SIZE
	.align		4
.L_21:
        /*0080*/ 	.byte	0x03, 0x19
        /*0082*/ 	.short	0x0024


	//----- nvinfo : EIATTR_PARAM_CBANK
	.align		4
        /*0084*/ 	.byte	0x04, 0x0a
        /*0086*/ 	.short	(.L_23 - .L_22)
	.align		4
.L_22:
        /*0088*/ 	.word	index@(.nv.constant0._Z12saxpy_kernelPKfS0_S0_Pfi)
        /*008c*/ 	.short	0x0380
        /*008e*/ 	.short	0x0024


	//----- nvinfo : EIATTR_SW_WAR
	.align		4
.L_23:
        /*0090*/ 	.byte	0x04, 0x36
        /*0092*/ 	.short	(.L_25 - .L_24)
.L_24:
        /*0094*/ 	.word	0x00000008
.L_25:


//--------------------- .nv.callgraph             --------------------------
	.section	.nv.callgraph,"",@"SHT_CUDA_CALLGRAPH"
	.align	4
	.sectionentsize	8
	.align		4
        /*0000*/ 	.word	0x00000000
	.align		4
        /*0004*/ 	.word	0xffffffff
	.align		4
        /*0008*/ 	.word	0x00000000
	.align		4
        /*000c*/ 	.word	0xfffffffe
	.align		4
        /*0010*/ 	.word	0x00000000
	.align		4
        /*0014*/ 	.word	0xfffffffd
	.align		4
        /*0018*/ 	.word	0x00000000
	.align		4
        /*001c*/ 	.word	0xfffffffc


//--------------------- .text._Z12saxpy_kernelPKfS0_S0_Pfi --------------------------
	.section	.text._Z12saxpy_kernelPKfS0_S0_Pfi,"ax",@progbits
	.align	128
        .global         _Z12saxpy_kernelPKfS0_S0_Pfi
        .type           _Z12saxpy_kernelPKfS0_S0_Pfi,@function
        .size           _Z12saxpy_kernelPKfS0_S0_Pfi,(.L_x_5 - _Z12saxpy_kernelPKfS0_S0_Pfi)
        .other          _Z12saxpy_kernelPKfS0_S0_Pfi,@"STO_CUDA_ENTRY STV_DEFAULT"
_Z12saxpy_kernelPKfS0_S0_Pfi:
.text._Z12saxpy_kernelPKfS0_S0_Pfi:
[----:B------:R-:W-:Y:S01]  /*0000*/  LDC R1, c[0x0][0x37c] ;  /* 0x0000df00ff017b82 */ /* 0x000fe20000000800 */
[----:B------:R-:W0:Y:S07]  /*0010*/  S2R R0, SR_TID.X ;  /* 0x0000000000007919 */ /* 0x000e2e0000002100 */
[----:B------:R-:W0:Y:S01]  /*0020*/  S2UR UR4, SR_CTAID.X ;  /* 0x00000000000479c3 */ /* 0x000e220000002500 */
[----:B------:R-:W1:Y:S07]  /*0030*/  LDCU UR6, c[0x0][0x3a0] ;  /* 0x00007400ff0677ac */ /* 0x000e6e0008000800 */
[----:B------:R-:W0:Y:S01]  /*0040*/  LDC R15, c[0x0][0x360] ;  /* 0x0000d800ff0f7b82 */ /* 0x000e220000000800 */
[----:B------:R-:W2:Y:S01]  /*0050*/  LDCU UR5, c[0x0][0x370] ;  /* 0x00006e00ff0577ac */ /* 0x000ea20008000800 */
[----:B0-----:R-:W-:-:S02]  /*0060*/  IMAD R0, R15, UR4, R0 ;  /* 0x000000040f007c24 */ /* 0x001fc4000f8e0200 */
[----:B--2---:R-:W-:-:S03]  /*0070*/  IMAD R15, R15, UR5, RZ ;  /* 0x000000050f0f7c24 */ /* 0x004fc6000f8e02ff */
[----:B-1----:R-:W-:-:S13]  /*0080*/  ISETP.GE.AND P0, PT, R0, UR6, PT ;  /* 0x0000000600007c0c */ /* 0x002fda000bf06270 */
[----:B------:R-:W-:Y:S05]  /*0090*/  @P0 EXIT ;  /* 0x000000000000094d */ /* 0x000fea0003800000 */
[----:B------:R-:W0:Y:S01]  /*00a0*/  I2F.U32.RP R7, R15 ;  /* 0x0000000f00077306 */ /* 0x000e220000209000 */
[C---:B------:R-:W-:Y:S01]  /*00b0*/  IADD3 R4, PT, PT, R15.reuse, R0, RZ ;  /* 0x000000000f047210 */ /* 0x040fe20007ffe0ff */
[----:B------:R-:W1:Y:S01]  /*00c0*/  LDCU.64 UR4, c[0x0][0x358] ;  /* 0x00006b00ff0477ac */ /* 0x000e620008000a00 */
[----:B------:R-:W-:Y:S01]  /*00d0*/  IADD3 R9, PT, PT, RZ, -R15, RZ ;  /* 0x8000000fff097210 */ /* 0x000fe20007ffe0ff */
[----:B------:R-:W-:Y:S01]  /*00e0*/  BSSY.RECONVERGENT B0, `(.L_x_0) ;  /* 0x000002e000007945 */ /* 0x000fe20003800200 */
[C---:B------:R-:W-:Y:S02]  /*00f0*/  ISETP.GE.AND P0, PT, R4.reuse, UR6, PT ;  /* 0x0000000604007c0c */ /* 0x040fe4000bf06270 */
[----:B------:R-:W-:Y:S02]  /*0100*/  VIMNMX R5, PT, PT, R4, UR6, !PT ;  /* 0x0000000604057c48 */ /* 0x000fe4000ffe0100 */
[----:B------:R-:W-:Y:S02]  /*0110*/  SEL R6, RZ, 0x1, P0 ;  /* 0x00000001ff067807 */ /* 0x000fe40000000000 */
[----:B------:R-:W-:-:S02]  /*0120*/  ISETP.NE.U32.AND P2, PT, R15, RZ, PT ;  /* 0x000000ff0f00720c */ /* 0x000fc40003f45070 */
[----:B------:R-:W-:Y:S01]  /*0130*/  IADD3 R4, PT, PT, R5, -R4, -R6 ;  /* 0x8000000405047210 */ /* 0x000fe20007ffe806 */
[----:B0-----:R-:W0:Y:S02]  /*0140*/  MUFU.RCP R7, R7 ;  /* 0x0000000700077308 */ /* 0x001e240000001000 */
[----:B0-----:R-:W-:-:S06]  /*0150*/  IADD3 R2, PT, PT, R7, 0xffffffe, RZ ;  /* 0x0ffffffe07027810 */ /* 0x001fcc0007ffe0ff */
[----:B------:R0:W2:Y:S02]  /*0160*/  F2I.FTZ.U32.TRUNC.NTZ R3, R2 ;  /* 0x0000000200037305 */ /* 0x0000a4000021f000 */
[----:B0-----:R-:W-:Y:S02]  /*0170*/  HFMA2 R2, -RZ, RZ, 0, 0 ;  /* 0x00000000ff027431 */ /* 0x001fe400000001ff */
[----:B--2---:R-:W-:-:S04]  /*0180*/  IMAD R9, R9, R3, RZ ;  /* 0x0000000309097224 */ /* 0x004fc800078e02ff */
[----:B------:R-:W-:-:S06]  /*0190*/  IMAD.HI.U32 R3, R3, R9, R2 ;  /* 0x0000000903037227 */ /* 0x000fcc00078e0002 */
[----:B------:R-:W-:-:S05]  /*01a0*/  IMAD.HI.U32 R3, R3, R4, RZ ;  /* 0x0000000403037227 */ /* 0x000fca00078e00ff */
[----:B------:R-:W-:-:S05]  /*01b0*/  IADD3 R2, PT, PT, -R3, RZ, RZ ;  /* 0x000000ff03027210 */ /* 0x000fca0007ffe1ff */
[----:B------:R-:W-:-:S05]  /*01c0*/  IMAD R4, R15, R2, R4 ;  /* 0x000000020f047224 */ /* 0x000fca00078e0204 */
[----:B------:R-:W-:-:S13]  /*01d0*/  ISETP.GE.U32.AND P0, PT, R4, R15, PT ;  /* 0x0000000f0400720c */ /* 0x000fda0003f06070 */
[----:B------:R-:W-:Y:S02]  /*01e0*/  @P0 IADD3 R4, PT, PT, -R15, R4, RZ ;  /* 0x000000040f040210 */ /* 0x000fe40007ffe1ff */
[----:B------:R-:W-:Y:S02]  /*01f0*/  @P0 IADD3 R3, PT, PT, R3, 0x1, RZ ;  /* 0x0000000103030810 */ /* 0x000fe40007ffe0ff */
[----:B------:R-:W-:-:S13]  /*0200*/  ISETP.GE.U32.AND P1, PT, R4, R15, PT ;  /* 0x0000000f0400720c */ /* 0x000fda0003f26070 */
[----:B------:R-:W-:Y:S02]  /*0210*/  @P1 IADD3 R3, PT, PT, R3, 0x1, RZ ;  /* 0x0000000103031810 */ /* 0x000fe40007ffe0ff */
[----:B------:R-:W-:-:S04]  /*0220*/  @!P2 LOP3.LUT R3, RZ, R15, RZ, 0x33, !PT ;  /* 0x0000000fff03a212 */ /* 0x000fc800078e33ff */
[----:B------:R-:W-:-:S04]  /*0230*/  IADD3 R10, PT, PT, R6, R3, RZ ;  /* 0x00000003060a7210 */ /* 0x000fc80007ffe0ff */
[C---:B------:R-:W-:Y:S02]  /*0240*/  LOP3.LUT R2, R10.reuse, 0x3, RZ, 0xc0, !PT ;  /* 0x000000030a027812 */ /* 0x040fe400078ec0ff */
[----:B------:R-:W-:Y:S02]  /*0250*/  ISETP.GE.U32.AND P1, PT, R10, 0x3, PT ;  /* 0x000000030a00780c */ /* 0x000fe40003f26070 */
[----:B------:R-:W-:-:S13]  /*0260*/  ISETP.NE.AND P0, PT, R2, 0x3, PT ;  /* 0x000000030200780c */ /* 0x000fda0003f05270 */
[----:B-1----:R-:W-:Y:S05]  /*0270*/  @!P0 BRA `(.L_x_1) ;  /* 0x0000000000508947 */ /* 0x002fea0003800000 */
[----:B------:R-:W0:Y:S01]  /*0280*/  LDC.64 R2, c[0x0][0x390] ;  /* 0x0000e400ff027b82 */ /* 0x000e220000000a00 */
[----:B------:R-:W-:-:S04]  /*0290*/  IADD3 R10, PT, PT, R10, 0x1, RZ ;  /* 0x000000010a0a7810 */ /* 0x000fc80007ffe0ff */
[----:B------:R-:W-:-:S03]  /*02a0*/  LOP3.LUT R10, R10, 0x3, RZ, 0xc0, !PT ;  /* 0x000000030a0a7812 */ /* 0x000fc600078ec0ff */
[----:B------:R-:W1:Y:S01]  /*02b0*/  LDC.64 R4, c[0x0][0x398] ;  /* 0x0000e600ff047b82 */ /* 0x000e620000000a00 */
[----:B------:R-:W-:-:S07]  /*02c0*/  IADD3 R14, PT, PT, -R10, RZ, RZ ;  /* 0x000000ff0a0e7210 */ /* 0x000fce0007ffe1ff */
[----:B------:R-:W2:Y:S08]  /*02d0*/  LDC.64 R6, c[0x0][0x380] ;  /* 0x0000e000ff067b82 */ /* 0x000eb00000000a00 */
[----:B------:R-:W3:Y:S02]  /*02e0*/  LDC.64 R8, c[0x0][0x388] ;  /* 0x0000e200ff087b82 */ /* 0x000ee40000000a00 */
.L_x_2:
[----:B0-----:R-:W-:-:S04]  /*02f0*/  IMAD.WIDE R12, R0, 0x4, R2 ;  /* 0x00000004000c7825 */ /* 0x001fc800078e0202 */
[C---:B---3--:R-:W-:Y:S02]  /*0300*/  IMAD.WIDE R16, R0.reuse, 0x4, R8 ;  /* 0x0000000400107825 */ /* 0x048fe400078e0208 */
[----:B------:R-:W3:Y:S02]  /*0310*/  LDG.E.CONSTANT R13, desc[UR4][R12.64] ;  /* 0x000000040c0d7981 */ /* 0x000ee4000c1e9900 */
[C---:B--2---:R-:W-:Y:S02]  /*0320*/  IMAD.WIDE R18, R0.reuse, 0x4, R6 ;  /* 0x0000000400127825 */ /* 0x044fe400078e0206 */
[----:B------:R-:W3:Y:S04]  /*0330*/  LDG.E.CONSTANT R17, desc[UR4][R16.64] ;  /* 0x0000000410117981 */ /* 0x000ee8000c1e9900 */
[----:B------:R-:W3:Y:S01]  /*0340*/  LDG.E.CONSTANT R18, desc[UR4][R18.64] ;  /* 0x0000000412127981 */ /* 0x000ee2000c1e9900 */
[----:B-1--4-:R-:W-:Y:S01]  /*0350*/  IMAD.WIDE R10, R0, 0x4, R4 ;  /* 0x00000004000a7825 */ /* 0x012fe200078e0204 */
[----:B------:R-:W-:-:S04]  /*0360*/  IADD3 R14, PT, PT, R14, 0x1, RZ ;  /* 0x000000010e0e7810 */ /* 0x000fc80007ffe0ff */
[----:B------:R-:W-:Y:S02]  /*0370*/  ISETP.NE.AND P0, PT, R14, RZ, PT ;  /* 0x000000ff0e00720c */ /* 0x000fe40003f05270 */
[----:B------:R-:W-:Y:S01]  /*0380*/  IADD3 R0, PT, PT, R15, R0, RZ ;  /* 0x000000000f007210 */ /* 0x000fe20007ffe0ff */
[----:B---3--:R-:W-:-:S05]  /*0390*/  FFMA R21, R18, R17, R13 ;  /* 0x0000001112157223 */ /* 0x008fca000000000d */
[----:B------:R4:W-:Y:S05]  /*03a0*/  STG.E desc[UR4][R10.64], R21 ;  /* 0x000000150a007986 */ /* 0x0009ea000c101904 */
[----:B------:R-:W-:Y:S05]  /*03b0*/  @P0 BRA `(.L_x_2) ;  /* 0xfffffffc00cc0947 */ /* 0x000fea000383ffff */
.L_x_1:
[----:B------:R-:W-:Y:S05]  /*03c0*/  BSYNC.RECONVERGENT B0 ;  /* 0x0000000000007941 */ /* 0x000fea0003800200 */
.L_x_0:
[----:B------:R-:W-:Y:S05]  /*03d0*/  @!P1 EXIT ;  /* 0x000000000000994d */ /* 0x000fea0003800000 */
.L_x_3:
[----:B0-----:R-:W0:Y:S08]  /*03e0*/  LDC.64 R2, c[0x0][0x380] ;  /* 0x0000e000ff027b82 */ /* 0x001e300000000a00 */
[----:B------:R-:W1:Y:S08]  /*03f0*/  LDC.64 R22, c[0x0][0x388] ;  /* 0x0000e200ff167b82 */ /* 0x000e700000000a00 */
[----:B------:R-:W2:Y:S01]  /*0400*/  LDC.64 R8, c[0x0][0x390] ;  /* 0x0000e400ff087b82 */ /* 0x000ea20000000a00 */
[----:B0-----:R-:W-:-:S05]  /*0410*/  IMAD.WIDE R28, R0, 0x4, R2 ;  /* 0x00000004001c7825 */ /* 0x001fca00078e0202 */
[----:B------:R-:W3:Y:S01]  /*0420*/  LDG.E.CONSTANT R17, desc[UR4][R28.64] ;  /* 0x000000041c117981 */ /* 0x000ee2000c1e9900 */
[----:B------:R-:W-:-:S04]  /*0430*/  IMAD.WIDE R24, R15, 0x4, R28 ;  /* 0x000000040f187825 */ /* 0x000fc800078e021c */
[----:B-1----:R-:W-:Y:S01]  /*0440*/  IMAD.WIDE R22, R0, 0x4, R22 ;  /* 0x0000000400167825 */ /* 0x002fe200078e0216 */
[----:B------:R0:W5:Y:S03]  /*0450*/  LDG.E.CONSTANT R16, desc[UR4][R24.64] ;  /* 0x0000000418107981 */ /* 0x000166000c1e9900 */
[----:B------:R-:W-:-:S04]  /*0460*/  IMAD.WIDE R26, R15, 0x4, R24 ;  /* 0x000000040f1a7825 */ /* 0x000fc800078e0218 */
[----:B--2---:R-:W-:Y:S01]  /*0470*/  IMAD.WIDE R8, R0, 0x4, R8 ;  /* 0x0000000400087825 */ /* 0x004fe200078e0208 */
[----:B------:R1:W2:Y:S01]  /*0480*/  LDG.E.CONSTANT R14, desc[UR4][R26.64] ;  /* 0x000000041a0e7981 */ /* 0x0002a2000c1e9900 */
[----:B0-----:R-:W0:Y:S02]  /*0490*/  LDC.64 R24, c[0x0][0x398] ;  /* 0x0000e600ff187b82 */ /* 0x001e240000000a00 */
[C---:B------:R-:W-:Y:S02]  /*04a0*/  IMAD.WIDE R12, R15.reuse, 0x4, R22 ;  /* 0x000000040f0c7825 */ /* 0x040fe400078e0216 */
[----:B------:R-:W3:Y:S02]  /*04b0*/  LDG.E.CONSTANT R22, desc[UR4][R22.64] ;  /* 0x0000000416167981 */ /* 0x000ee4000c1e9900 */
[C---:B------:R-:W-:Y:S02]  /*04c0*/  IMAD.WIDE R4, R15.reuse, 0x4, R8 ;  /* 0x000000040f047825 */ /* 0x040fe400078e0208 */
[----:B------:R-:W3:Y:S02]  /*04d0*/  LDG.E.CONSTANT R8, desc[UR4][R8.64] ;  /* 0x0000000408087981 */ /* 0x000ee4000c1e9900 */
[----:B----4-:R-:W-:-:S02]  /*04e0*/  IMAD.WIDE R10, R15, 0x4, R12 ;  /* 0x000000040f0a7825 */ /* 0x010fc400078e020c */
[----:B------:R-:W5:Y:S02]  /*04f0*/  LDG.E.CONSTANT R13, desc[UR4][R12.64] ;  /* 0x000000040c0d7981 */ /* 0x000f64000c1e9900 */
[C---:B------:R-:W-:Y:S02]  /*0500*/  IMAD.WIDE R2, R15.reuse, 0x4, R4 ;  /* 0x000000040f027825 */ /* 0x040fe400078e0204 */
[----:B------:R-:W5:Y:S02]  /*0510*/  LDG.E.CONSTANT R5, desc[UR4][R4.64] ;  /* 0x0000000404057981 */ /* 0x000f64000c1e9900 */
[----:B------:R-:W-:-:S04]  /*0520*/  IMAD.WIDE R18, R15, 0x4, R26 ;  /* 0x000000040f127825 */ /* 0x000fc800078e021a */
[C---:B------:R-:W-:Y:S02]  /*0530*/  IMAD.WIDE R6, R15.reuse, 0x4, R10 ;  /* 0x000000040f067825 */ /* 0x040fe400078e020a */
[----:B------:R-:W2:Y:S02]  /*0540*/  LDG.E.CONSTANT R11, desc[UR4][R10.64] ;  /* 0x000000040a0b7981 */ /* 0x000ea4000c1e9900 */
[----:B------:R-:W-:Y:S02]  /*0550*/  IMAD.WIDE R20, R15, 0x4, R2 ;  /* 0x000000040f147825 */ /* 0x000fe400078e0202 */
[----:B------:R-:W2:Y:S04]  /*0560*/  LDG.E.CONSTANT R3, desc[UR4][R2.64] ;  /* 0x0000000402037981 */ /* 0x000ea8000c1e9900 */
[----:B------:R-:W4:Y:S04]  /*0570*/  LDG.E.CONSTANT R18, desc[UR4][R18.64] ;  /* 0x0000000412127981 */ /* 0x000f28000c1e9900 */
[----:B------:R-:W4:Y:S04]  /*0580*/  LDG.E.CONSTANT R7, desc[UR4][R6.64] ;  /* 0x0000000406077981 */ /* 0x000f28000c1e9900 */
[----:B------:R-:W4:Y:S01]  /*0590*/  LDG.E.CONSTANT R21, desc[UR4][R20.64] ;  /* 0x0000000414157981 */ /* 0x000f22000c1e9900 */
[----:B0-----:R-:W-:-:S04]  /*05a0*/  IMAD.WIDE R24, R0, 0x4, R24 ;  /* 0x0000000400187825 */ /* 0x001fc800078e0218 */
[----:B-1----:R-:W-:-:S04]  /*05b0*/  IMAD.WIDE R26, R15, 0x4, R24 ;  /* 0x000000040f1a7825 */ /* 0x002fc800078e0218 */
[C---:B------:R-:W-:Y:S01]  /*05c0*/  IMAD.WIDE R28, R15.reuse, 0x4, R26 ;  /* 0x000000040f1c7825 */ /* 0x040fe200078e021a */
[----:B------:R-:W-:-:S04]  /*05d0*/  LEA R0, R15, R0, 0x2 ;  /* 0x000000000f007211 */ /* 0x000fc800078e10ff */
[----:B------:R-:W-:Y:S01]  /*05e0*/  ISETP.GE.AND P0, PT, R0, UR6, PT ;  /* 0x0000000600007c0c */ /* 0x000fe2000bf06270 */
[----:B---3--:R-:W-:Y:S01]  /*05f0*/  FFMA R17, R17, R22, R8 ;  /* 0x0000001611117223 */ /* 0x008fe20000000008 */
[----:B-----5:R-:W-:Y:S01]  /*0600*/  FFMA R13, R16, R13, R5 ;  /* 0x0000000d100d7223 */ /* 0x020fe20000000005 */
[----:B------:R-:W-:-:S03]  /*0610*/  IMAD.WIDE R4, R15, 0x4, R28 ;  /* 0x000000040f047825 */ /* 0x000fc600078e021c */
[----:B------:R0:W-:Y:S04]  /*0620*/  STG.E desc[UR4][R24.64], R17 ;  /* 0x0000001118007986 */ /* 0x0001e8000c101904 */
[----:B------:R0:W-:Y:S01]  /*0630*/  STG.E desc[UR4][R26.64], R13 ;  /* 0x0000000d1a007986 */ /* 0x0001e2000c101904 */
[----:B--2---:R-:W-:-:S05]  /*0640*/  FFMA R11, R14, R11, R3 ;  /* 0x0000000b0e0b7223 */ /* 0x004fca0000000003 */
[----:B------:R0:W-:Y:S01]  /*0650*/  STG.E desc[UR4][R28.64], R11 ;  /* 0x0000000b1c007986 */ /* 0x0001e2000c101904 */
[----:B----4-:R-:W-:-:S05]  /*0660*/  FFMA R7, R18, R7, R21 ;  /* 0x0000000712077223 */ /* 0x010fca0000000015 */
[----:B------:R0:W-:Y:S01]  /*0670*/  STG.E desc[UR4][R4.64], R7 ;  /* 0x0000000704007986 */ /* 0x0001e2000c101904 */
[----:B------:R-:W-:Y:S05]  /*0680*/  @!P0 BRA `(.L_x_3) ;  /* 0xfffffffc00548947 */ /* 0x000fea000383ffff */
[----:B------:R-:W-:Y:S05]  /*0690*/  EXIT ;  /* 0x000000000000794d */ /* 0x000fea0003800000 */
.L_x_4:
[----:B------:R-:W-:-:S00]  /*06a0*/  BRA `(.L_x_4) ;  /* 0xfffffffc00fc7947 */ /* 0x000fc0000383ffff */
[----:B------:R-:W-:-:S00]  /*06b0*/  NOP ;  /* 0x0000000000007918 */ /* 0x000fc00000000000 */
        /* <DEDUP_REMOVED lines=12> */
.L_x_5:


//--------------------- .nv.shared.reserved.0     --------------------------
	.section	.nv.shared.reserved.0,"aw",@nobits
	.weak		__nv_reservedSMEM_offset_0_alias
	.size		__nv_reservedSMEM_offset_0_alias, 0, 64
	.other		__nv_reservedSMEM_offset_0_alias,@"STO_CUDA_RESERVED_SHARED STV_DEFAULT"
__nv_reservedSMEM_offset_0_alias:
	.zero		0
	.zero		64


//--------------------- .nv.constant0._Z12saxpy_kernelPKfS0_S0_Pfi --------------------------
	.section	.nv.constant0._Z12saxpy_kernelPKfS0_S0_Pfi,"a",@progbits
	.sectionflags	@""
	.align	4
.nv.constant0._Z12saxpy_kernelPKfS0_S0_Pfi:
	.zero		932


//--------------------- SYMBOLS --------------------------

	.type		.nv.reservedSmem.offset0,@object
	.size		.nv.reservedSmem.offset0,0x4
